//
// Generated by NVIDIA NVVM Compiler
//
// Compiler Build ID: CL-36424714
// Cuda compilation tools, release 13.0, V13.0.88
// Based on NVVM 20.0.0
//

.version 9.0
.target sm_100
.address_size 64

	// .globl	_Z16calculate_resultiiPfS_

.visible .entry _Z16calculate_resultiiPfS_(
	.param .u32 _Z16calculate_resultiiPfS__param_0,
	.param .u32 _Z16calculate_resultiiPfS__param_1,
	.param .u64 .ptr .align 1 _Z16calculate_resultiiPfS__param_2,
	.param .u64 .ptr .align 1 _Z16calculate_resultiiPfS__param_3
)
{
	.reg .pred 	%p<11>;
	.reg .b32 	%r<36>;
	.reg .b32 	%f<112>;
	.reg .b64 	%rd<55>;

	ld.param.u32 	%r20, [_Z16calculate_resultiiPfS__param_0];
	ld.param.u32 	%r21, [_Z16calculate_resultiiPfS__param_1];
	ld.param.u64 	%rd14, [_Z16calculate_resultiiPfS__param_2];
	ld.param.u64 	%rd15, [_Z16calculate_resultiiPfS__param_3];
	cvta.to.global.u64 	%rd1, %rd15;
	mov.u32 	%r1, %ctaid.x;
	mov.u32 	%r2, %tid.x;
	max.s32 	%r22, %r1, %r2;
	setp.ge.s32 	%p1, %r22, %r21;
	@%p1 bra 	$L__BB0_15;
	setp.lt.s32 	%p2, %r20, 1;
	mov.f32 	%f111, 0f00000000;
	@%p2 bra 	$L__BB0_14;
	mul.lo.s32 	%r3, %r20, %r1;
	mul.lo.s32 	%r4, %r20, %r2;
	and.b32  	%r5, %r20, 15;
	setp.lt.u32 	%p3, %r20, 16;
	mov.f32 	%f111, 0f00000000;
	mov.b32 	%r33, 0;
	@%p3 bra 	$L__BB0_5;
	and.b32  	%r33, %r20, 2147483632;
	neg.s32 	%r31, %r33;
	mul.wide.u32 	%rd16, %r3, 4;
	add.s64 	%rd17, %rd16, %rd1;
	add.s64 	%rd52, %rd17, 32;
	mul.wide.u32 	%rd18, %r4, 4;
	add.s64 	%rd19, %rd18, %rd1;
	add.s64 	%rd51, %rd19, 32;
	mov.f32 	%f111, 0f00000000;
$L__BB0_4:
	.pragma "nounroll";
	ld.global.f32 	%f18, [%rd52+-32];
	ld.global.f32 	%f19, [%rd51+-32];
	fma.rn.f32 	%f20, %f18, %f19, %f111;
	ld.global.f32 	%f21, [%rd52+-28];
	ld.global.f32 	%f22, [%rd51+-28];
	fma.rn.f32 	%f23, %f21, %f22, %f20;
	ld.global.f32 	%f24, [%rd52+-24];
	ld.global.f32 	%f25, [%rd51+-24];
	fma.rn.f32 	%f26, %f24, %f25, %f23;
	ld.global.f32 	%f27, [%rd52+-20];
	ld.global.f32 	%f28, [%rd51+-20];
	fma.rn.f32 	%f29, %f27, %f28, %f26;
	ld.global.f32 	%f30, [%rd52+-16];
	ld.global.f32 	%f31, [%rd51+-16];
	fma.rn.f32 	%f32, %f30, %f31, %f29;
	ld.global.f32 	%f33, [%rd52+-12];
	ld.global.f32 	%f34, [%rd51+-12];
	fma.rn.f32 	%f35, %f33, %f34, %f32;
	ld.global.f32 	%f36, [%rd52+-8];
	ld.global.f32 	%f37, [%rd51+-8];
	fma.rn.f32 	%f38, %f36, %f37, %f35;
	ld.global.f32 	%f39, [%rd52+-4];
	ld.global.f32 	%f40, [%rd51+-4];
	fma.rn.f32 	%f41, %f39, %f40, %f38;
	ld.global.f32 	%f42, [%rd52];
	ld.global.f32 	%f43, [%rd51];
	fma.rn.f32 	%f44, %f42, %f43, %f41;
	ld.global.f32 	%f45, [%rd52+4];
	ld.global.f32 	%f46, [%rd51+4];
	fma.rn.f32 	%f47, %f45, %f46, %f44;
	ld.global.f32 	%f48, [%rd52+8];
	ld.global.f32 	%f49, [%rd51+8];
	fma.rn.f32 	%f50, %f48, %f49, %f47;
	ld.global.f32 	%f51, [%rd52+12];
	ld.global.f32 	%f52, [%rd51+12];
	fma.rn.f32 	%f53, %f51, %f52, %f50;
	ld.global.f32 	%f54, [%rd52+16];
	ld.global.f32 	%f55, [%rd51+16];
	fma.rn.f32 	%f56, %f54, %f55, %f53;
	ld.global.f32 	%f57, [%rd52+20];
	ld.global.f32 	%f58, [%rd51+20];
	fma.rn.f32 	%f59, %f57, %f58, %f56;
	ld.global.f32 	%f60, [%rd52+24];
	ld.global.f32 	%f61, [%rd51+24];
	fma.rn.f32 	%f62, %f60, %f61, %f59;
	ld.global.f32 	%f63, [%rd52+28];
	ld.global.f32 	%f64, [%rd51+28];
	fma.rn.f32 	%f111, %f63, %f64, %f62;
	add.s32 	%r31, %r31, 16;
	add.s64 	%rd52, %rd52, 64;
	add.s64 	%rd51, %rd51, 64;
	setp.ne.s32 	%p4, %r31, 0;
	@%p4 bra 	$L__BB0_4;
$L__BB0_5:
	setp.eq.s32 	%p5, %r5, 0;
	@%p5 bra 	$L__BB0_14;
	and.b32  	%r11, %r20, 7;
	setp.lt.u32 	%p6, %r5, 8;
	@%p6 bra 	$L__BB0_8;
	add.s32 	%r24, %r33, %r3;
	mul.wide.u32 	%rd20, %r24, 4;
	add.s64 	%rd21, %rd1, %rd20;
	ld.global.f32 	%f66, [%rd21];
	add.s32 	%r25, %r33, %r4;
	mul.wide.u32 	%rd22, %r25, 4;
	add.s64 	%rd23, %rd1, %rd22;
	ld.global.f32 	%f67, [%rd23];
	fma.rn.f32 	%f68, %f66, %f67, %f111;
	cvt.u64.u32 	%rd24, %r3;
	cvt.u64.u32 	%rd25, %r33;
	add.s64 	%rd26, %rd25, %rd24;
	shl.b64 	%rd27, %rd26, 2;
	add.s64 	%rd28, %rd1, %rd27;
	ld.global.f32 	%f69, [%rd28+4];
	cvt.u64.u32 	%rd29, %r4;
	add.s64 	%rd30, %rd25, %rd29;
	shl.b64 	%rd31, %rd30, 2;
	add.s64 	%rd32, %rd1, %rd31;
	ld.global.f32 	%f70, [%rd32+4];
	fma.rn.f32 	%f71, %f69, %f70, %f68;
	ld.global.f32 	%f72, [%rd28+8];
	ld.global.f32 	%f73, [%rd32+8];
	fma.rn.f32 	%f74, %f72, %f73, %f71;
	ld.global.f32 	%f75, [%rd28+12];
	ld.global.f32 	%f76, [%rd32+12];
	fma.rn.f32 	%f77, %f75, %f76, %f74;
	ld.global.f32 	%f78, [%rd28+16];
	ld.global.f32 	%f79, [%rd32+16];
	fma.rn.f32 	%f80, %f78, %f79, %f77;
	ld.global.f32 	%f81, [%rd28+20];
	ld.global.f32 	%f82, [%rd32+20];
	fma.rn.f32 	%f83, %f81, %f82, %f80;
	ld.global.f32 	%f84, [%rd28+24];
	ld.global.f32 	%f85, [%rd32+24];
	fma.rn.f32 	%f86, %f84, %f85, %f83;
	ld.global.f32 	%f87, [%rd28+28];
	ld.global.f32 	%f88, [%rd32+28];
	fma.rn.f32 	%f111, %f87, %f88, %f86;
	add.s32 	%r33, %r33, 8;
$L__BB0_8:
	setp.eq.s32 	%p7, %r11, 0;
	@%p7 bra 	$L__BB0_14;
	and.b32  	%r14, %r20, 3;
	setp.lt.u32 	%p8, %r11, 4;
	@%p8 bra 	$L__BB0_11;
	add.s32 	%r26, %r33, %r3;
	mul.wide.u32 	%rd33, %r26, 4;
	add.s64 	%rd34, %rd1, %rd33;
	ld.global.f32 	%f90, [%rd34];
	add.s32 	%r27, %r33, %r4;
	mul.wide.u32 	%rd35, %r27, 4;
	add.s64 	%rd36, %rd1, %rd35;
	ld.global.f32 	%f91, [%rd36];
	fma.rn.f32 	%f92, %f90, %f91, %f111;
	cvt.u64.u32 	%rd37, %r3;
	cvt.u64.u32 	%rd38, %r33;
	add.s64 	%rd39, %rd38, %rd37;
	shl.b64 	%rd40, %rd39, 2;
	add.s64 	%rd41, %rd1, %rd40;
	ld.global.f32 	%f93, [%rd41+4];
	cvt.u64.u32 	%rd42, %r4;
	add.s64 	%rd43, %rd38, %rd42;
	shl.b64 	%rd44, %rd43, 2;
	add.s64 	%rd45, %rd1, %rd44;
	ld.global.f32 	%f94, [%rd45+4];
	fma.rn.f32 	%f95, %f93, %f94, %f92;
	ld.global.f32 	%f96, [%rd41+8];
	ld.global.f32 	%f97, [%rd45+8];
	fma.rn.f32 	%f98, %f96, %f97, %f95;
	ld.global.f32 	%f99, [%rd41+12];
	ld.global.f32 	%f100, [%rd45+12];
	fma.rn.f32 	%f111, %f99, %f100, %f98;
	add.s32 	%r33, %r33, 4;
$L__BB0_11:
	setp.eq.s32 	%p9, %r14, 0;
	@%p9 bra 	$L__BB0_14;
	add.s32 	%r28, %r33, %r4;
	mul.wide.u32 	%rd46, %r28, 4;
	add.s64 	%rd54, %rd1, %rd46;
	add.s32 	%r29, %r33, %r3;
	mul.wide.u32 	%rd47, %r29, 4;
	add.s64 	%rd53, %rd1, %rd47;
	neg.s32 	%r35, %r14;
$L__BB0_13:
	.pragma "nounroll";
	ld.global.f32 	%f101, [%rd53];
	ld.global.f32 	%f102, [%rd54];
	fma.rn.f32 	%f111, %f101, %f102, %f111;
	add.s64 	%rd54, %rd54, 4;
	add.s64 	%rd53, %rd53, 4;
	add.s32 	%r35, %r35, 1;
	setp.ne.s32 	%p10, %r35, 0;
	@%p10 bra 	$L__BB0_13;
$L__BB0_14:
	mad.lo.s32 	%r30, %r21, %r2, %r1;
	cvta.to.global.u64 	%rd48, %rd14;
	mul.wide.u32 	%rd49, %r30, 4;
	add.s64 	%rd50, %rd48, %rd49;
	st.global.f32 	[%rd50], %f111;
$L__BB0_15:
	ret;

}


// ===== COMPILED SASS (sm_100) =====

	.target	sm_100

	.elftype	@"ET_EXEC"


//--------------------- .note.nv.tkinfo           --------------------------
	.section	.note.nv.tkinfo,"",@"SHT_NOTE"
	.sectionflags	@"SHF_NOTE_NV_TKINFO"
	.tkinfo
        /*0018*/ 	.word	0x00000002
        /*0030*/ 	.string	""
        /*0030*/ 	.string	"ptxas"
        /*0030*/ 	.string	"Cuda compilation tools, release 13.0, V13.0.88"
        /*0030*/ 	.string	"Build cuda_13.0.r13.0/compiler.36424714_0"
        /*0030*/ 	.string	"-arch sm_100 -m 64 "



//--------------------- .note.nv.cuinfo           --------------------------
	.section	.note.nv.cuinfo,"",@"SHT_NOTE"
	.sectionflags	@"SHF_NOTE_NV_CUINFO"
        /*0018*/ 	.short	0x0002
        /*001a*/ 	.short	0x0064
        /*001c*/ 	.short	0x0082
	.zero		2


//--------------------- .nv.info                  --------------------------
	.section	.nv.info,"",@"SHT_CUDA_INFO"
	.align	4


	//----- nvinfo : EIATTR_REGCOUNT
	.align		4
        /*0000*/ 	.byte	0x04, 0x2f
        /*0002*/ 	.short	(.L_1 - .L_0)
	.align		4
.L_0:
        /*0004*/ 	.word	index@(_Z16calculate_resultiiPfS_)
        /*0008*/ 	.word	0x0000001f


	//----- nvinfo : EIATTR_FRAME_SIZE
	.align		4
.L_1:
        /*000c*/ 	.byte	0x04, 0x11
        /*000e*/ 	.short	(.L_3 - .L_2)
	.align		4
.L_2:
        /*0010*/ 	.word	index@(_Z16calculate_resultiiPfS_)
        /*0014*/ 	.word	0x00000000


	//----- nvinfo : EIATTR_MIN_STACK_SIZE
	.align		4
.L_3:
        /*0018*/ 	.byte	0x04, 0x12
        /*001a*/ 	.short	(.L_5 - .L_4)
	.align		4
.L_4:
        /*001c*/ 	.word	index@(_Z16calculate_resultiiPfS_)
        /*0020*/ 	.word	0x00000000
.L_5:


//--------------------- .nv.compat                --------------------------
	.section	.nv.compat,"",@"SHT_CUDA_COMPAT_INFO"
	.align	4
        /*0000*/ 	.byte	0x02, 0x09, 0x00, 0x00, 0x02, 0x02, 0x01, 0x00, 0x02, 0x05, 0x05, 0x00, 0x03, 0x07, 0x01, 0x01
        /*0010*/ 	.byte	0x02, 0x03, 0x00, 0x00, 0x02, 0x06, 0x01, 0x00, 0x04, 0x0b, 0x08, 0x00, 0x09, 0x00, 0x00, 0x00
        /*0020*/ 	.byte	0x00, 0x00, 0x00, 0x00


//--------------------- .nv.info._Z16calculate_resultiiPfS_ --------------------------
	.section	.nv.info._Z16calculate_resultiiPfS_,"",@"SHT_CUDA_INFO"
	.sectionflags	@""
	.align	4


	//----- nvinfo : EIATTR_CUDA_API_VERSION
	.align		4
        /*0000*/ 	.byte	0x04, 0x37
        /*0002*/ 	.short	(.L_7 - .L_6)
.L_6:
        /*0004*/ 	.word	0x00000082


	//----- nvinfo : EIATTR_KPARAM_INFO
	.align		4
.L_7:
        /*0008*/ 	.byte	0x04, 0x17
        /*000a*/ 	.short	(.L_9 - .L_8)
.L_8:
        /*000c*/ 	.word	0x00000000
        /*0010*/ 	.short	0x0003
        /*0012*/ 	.short	0x0010
        /*0014*/ 	.byte	0x00, 0xf5, 0x21, 0x00


	//----- nvinfo : EIATTR_KPARAM_INFO
	.align		4
.L_9:
        /*0018*/ 	.byte	0x04, 0x17
        /*001a*/ 	.short	(.L_11 - .L_10)
.L_10:
        /*001c*/ 	.word	0x00000000
        /*0020*/ 	.short	0x0002
        /*0022*/ 	.short	0x0008
        /*0024*/ 	.byte	0x00, 0xf5, 0x21, 0x00


	//----- nvinfo : EIATTR_KPARAM_INFO
	.align		4
.L_11:
        /*0028*/ 	.byte	0x04, 0x17
        /*002a*/ 	.short	(.L_13 - .L_12)
.L_12:
        /*002c*/ 	.word	0x00000000
        /*0030*/ 	.short	0x0001
        /*0032*/ 	.short	0x0004
        /*0034*/ 	.byte	0x00, 0xf0, 0x11, 0x00


	//----- nvinfo : EIATTR_KPARAM_INFO
	.align		4
.L_13:
        /*0038*/ 	.byte	0x04, 0x17
        /*003a*/ 	.short	(.L_15 - .L_14)
.L_14:
        /*003c*/ 	.word	0x00000000
        /*0040*/ 	.short	0x0000
        /*0042*/ 	.short	0x0000
        /*0044*/ 	.byte	0x00, 0xf0, 0x11, 0x00


	//----- nvinfo : EIATTR_SPARSE_MMA_MASK
	.align		4
.L_15:
        /*0048*/ 	.byte	0x03, 0x50
        /*004a*/ 	.short	0x0000


	//----- nvinfo : EIATTR_MAXREG_COUNT
	.align		4
        /*004c*/ 	.byte	0x03, 0x1b
        /*004e*/ 	.short	0x00ff


	//----- nvinfo : EIATTR_MERCURY_ISA_VERSION
	.align		4
        /*0050*/ 	.byte	0x03, 0x5f
        /*0052*/ 	.short	0x0101


	//----- nvinfo : EIATTR_VRC_CTA_INIT_COUNT
	.align		4
        /*0054*/ 	.byte	0x02, 0x4a
	.zero		1
	.zero		1


	//----- nvinfo : EIATTR_EXIT_INSTR_OFFSETS
	.align		4
        /*0058*/ 	.byte	0x04, 0x1c
        /*005a*/ 	.short	(.L_17 - .L_16)


	//   ....[0]....
.L_16:
        /*005c*/ 	.word	0x00000060


	//   ....[1]....
        /*0060*/ 	.word	0x00000bf0


	//----- nvinfo : EIATTR_CBANK_PARAM_SIZE
	.align		4
.L_17:
        /*0064*/ 	.byte	0x03, 0x19
        /*0066*/ 	.short	0x0018


	//----- nvinfo : EIATTR_PARAM_CBANK
	.align		4
        /*0068*/ 	.byte	0x04, 0x0a
        /*006a*/ 	.short	(.L_19 - .L_18)
	.align		4
.L_18:
        /*006c*/ 	.word	index@(.nv.constant0._Z16calculate_resultiiPfS_)
        /*0070*/ 	.short	0x0380
        /*0072*/ 	.short	0x0018


	//----- nvinfo : EIATTR_SW_WAR
	.align		4
.L_19:
        /*0074*/ 	.byte	0x04, 0x36
        /*0076*/ 	.short	(.L_21 - .L_20)
.L_20:
        /*0078*/ 	.word	0x00000008
.L_21:


//--------------------- .nv.callgraph             --------------------------
	.section	.nv.callgraph,"",@"SHT_CUDA_CALLGRAPH"
	.align	4
	.sectionentsize	8
	.align		4
        /*0000*/ 	.word	0x00000000
	.align		4
        /*0004*/ 	.word	0xffffffff
	.align		4
        /*0008*/ 	.word	0x00000000
	.align		4
        /*000c*/ 	.word	0xfffffffe
	.align		4
        /*0010*/ 	.word	0x00000000
	.align		4
        /*0014*/ 	.word	0xfffffffd
	.align		4
        /*0018*/ 	.word	0x00000000
	.align		4
        /*001c*/ 	.word	0xfffffffc


//--------------------- .text._Z16calculate_resultiiPfS_ --------------------------
	.section	.text._Z16calculate_resultiiPfS_,"ax",@progbits
	.align	128
        .global         _Z16calculate_resultiiPfS_
        .type           _Z16calculate_resultiiPfS_,@function
        .size           _Z16calculate_resultiiPfS_,(.L_x_7 - _Z16calculate_resultiiPfS_)
        .other          _Z16calculate_resultiiPfS_,@"STO_CUDA_ENTRY STV_DEFAULT"
_Z16calculate_resultiiPfS_:
.text._Z16calculate_resultiiPfS_:
[----:B------:R-:W-:Y:S01]  /*0000*/  LDC R1, c[0x0][0x37c] ;  /* 0x0000df00ff017b82 */ /* 0x000fe20000000800 */
[----:B------:R-:W0:Y:S07]  /*0010*/  S2R R0, SR_TID.X ;  /* 0x0000000000007919 */ /* 0x000e2e0000002100 */
[----:B------:R-:W0:Y:S08]  /*0020*/  S2UR UR4, SR_CTAID.X ;  /* 0x00000000000479c3 */ /* 0x000e300000002500 */
[----:B------:R-:W1:Y:S01]  /*0030*/  LDC R7, c[0x0][0x384] ;  /* 0x0000e100ff077b82 */ /* 0x000e620000000800 */
[----:B0-----:R-:W-:-:S04]  /*0040*/  VIMNMX R2, PT, PT, R0, UR4, !PT ;  /* 0x0000000400027c48 */ /* 0x001fc8000ffe0100 */
[----:B-1----:R-:W-:-:S13]  /*0050*/  ISETP.GE.AND P0, PT, R2, R7, PT ;  /* 0x000000070200720c */ /* 0x002fda0003f06270 */
[----:B------:R-:W-:Y:S05]  /*0060*/  @P0 EXIT ;  /* 0x000000000000094d */ /* 0x000fea0003800000 */
[----:B------:R-:W0:Y:S01]  /*0070*/  LDC R9, c[0x0][0x380] ;  /* 0x0000e000ff097b82 */ /* 0x000e220000000800 */
[----:B------:R-:W1:Y:S01]  /*0080*/  LDCU.64 UR6, c[0x0][0x358] ;  /* 0x00006b00ff0677ac */ /* 0x000e620008000a00 */
[----:B------:R-:W-:Y:S01]  /*0090*/  HFMA2 R12, -RZ, RZ, 0, 0 ;  /* 0x00000000ff0c7431 */ /* 0x000fe200000001ff */
[----:B0-----:R-:W-:-:S13]  /*00a0*/  ISETP.GE.AND P0, PT, R9, 0x1, PT ;  /* 0x000000010900780c */ /* 0x001fda0003f06270 */
[----:B-1----:R-:W-:Y:S05]  /*00b0*/  @!P0 BRA `(.L_x_0) ;  /* 0x0000000800bc8947 */ /* 0x002fea0003800000 */
[C---:B------:R-:W-:Y:S01]  /*00c0*/  ISETP.GE.U32.AND P1, PT, R9.reuse, 0x10, PT ;  /* 0x000000100900780c */ /* 0x040fe20003f26070 */
[C---:B------:R-:W-:Y:S01]  /*00d0*/  IMAD R6, R9.reuse, UR4, RZ ;  /* 0x0000000409067c24 */ /* 0x040fe2000f8e02ff */
[----:B------:R-:W-:Y:S01]  /*00e0*/  LOP3.LUT R24, R9, 0xf, RZ, 0xc0, !PT ;  /* 0x0000000f09187812 */ /* 0x000fe200078ec0ff */
[----:B------:R-:W-:Y:S01]  /*00f0*/  IMAD R8, R0, R9, RZ ;  /* 0x0000000900087224 */ /* 0x000fe200078e02ff */
[----:B------:R-:W-:Y:S01]  /*0100*/  MOV R11, RZ ;  /* 0x000000ff000b7202 */ /* 0x000fe20000000f00 */
[----:B------:R-:W-:Y:S01]  /*0110*/  IMAD.MOV.U32 R12, RZ, RZ, RZ ;  /* 0x000000ffff0c7224 */ /* 0x000fe200078e00ff */
[----:B------:R-:W-:-:S07]  /*0120*/  ISETP.NE.AND P0, PT, R24, RZ, PT ;  /* 0x000000ff1800720c */ /* 0x000fce0003f05270 */
[----:B------:R-:W-:Y:S06]  /*0130*/  @!P1 BRA `(.L_x_1) ;  /* 0x00000004000c9947 */ /* 0x000fec0003800000 */
[----:B------:R-:W0:Y:S01]  /*0140*/  LDC.64 R4, c[0x0][0x390] ;  /* 0x0000e400ff047b82 */ /* 0x000e220000000a00 */
[----:B------:R-:W-:Y:S01]  /*0150*/  LOP3.LUT R11, R9, 0x7ffffff0, RZ, 0xc0, !PT ;  /* 0x7ffffff0090b7812 */ /* 0x000fe200078ec0ff */
[----:B------:R-:W-:-:S03]  /*0160*/  IMAD.MOV.U32 R12, RZ, RZ, RZ ;  /* 0x000000ffff0c7224 */ /* 0x000fc600078e00ff */
[----:B------:R-:W-:Y:S01]  /*0170*/  IADD3 R10, PT, PT, -R11, RZ, RZ ;  /* 0x000000ff0b0a7210 */ /* 0x000fe20007ffe1ff */
[----:B0-----:R-:W-:-:S04]  /*0180*/  IMAD.WIDE.U32 R2, R6, 0x4, R4 ;  /* 0x0000000406027825 */ /* 0x001fc800078e0004 */
[----:B------:R-:W-:Y:S01]  /*0190*/  IMAD.WIDE.U32 R4, R8, 0x4, R4 ;  /* 0x0000000408047825 */ /* 0x000fe200078e0004 */
[----:B------:R-:W-:Y:S02]  /*01a0*/  IADD3 R13, P1, PT, R2, 0x20, RZ ;  /* 0x00000020020d7810 */ /* 0x000fe40007f3e0ff */
[----:B------:R-:W-:-:S03]  /*01b0*/  IADD3 R2, P2, PT, R4, 0x20, RZ ;  /* 0x0000002004027810 */ /* 0x000fc60007f5e0ff */
[----:B------:R-:W-:Y:S01]  /*01c0*/  IMAD.X R14, RZ, RZ, R3, P1 ;  /* 0x000000ffff0e7224 */ /* 0x000fe200008e0603 */
[----:B------:R-:W-:-:S09]  /*01d0*/  IADD3.X R3, PT, PT, RZ, R5, RZ, P2, !PT ;  /* 0x00000005ff037210 */ /* 0x000fd200017fe4ff */
.L_x_2:
[----:B------:R-:W-:Y:S01]  /*01e0*/  IMAD.MOV.U32 R4, RZ, RZ, R13 ;  /* 0x000000ffff047224 */ /* 0x000fe200078e000d */
[----:B------:R-:W-:Y:S01]  /*01f0*/  MOV R5, R14 ;  /* 0x0000000e00057202 */ /* 0x000fe20000000f00 */
[----:B------:R-:W2:Y:S04]  /*0200*/  LDG.E R18, desc[UR6][R2.64+-0x20] ;  /* 0xffffe00602127981 */ /* 0x000ea8000c1e1900 */
[----:B------:R-:W2:Y:S04]  /*0210*/  LDG.E R13, desc[UR6][R4.64+-0x20] ;  /* 0xffffe006040d7981 */ /* 0x000ea8000c1e1900 */
[----:B------:R-:W3:Y:S04]  /*0220*/  LDG.E R26, desc[UR6][R4.64+-0x1c] ;  /* 0xffffe406041a7981 */ /* 0x000ee8000c1e1900 */
[----:B------:R-:W3:Y:S04]  /*0230*/  LDG.E R25, desc[UR6][R2.64+-0x1c] ;  /* 0xffffe40602197981 */ /* 0x000ee8000c1e1900 */
[----:B------:R-:W4:Y:S04]  /*0240*/  LDG.E R14, desc[UR6][R4.64+-0x18] ;  /* 0xffffe806040e7981 */ /* 0x000f28000c1e1900 */
[----:B------:R-:W4:Y:S04]  /*0250*/  LDG.E R15, desc[UR6][R2.64+-0x18] ;  /* 0xffffe806020f7981 */ /* 0x000f28000c1e1900 */
[----:B------:R-:W5:Y:S04]  /*0260*/  LDG.E R16, desc[UR6][R4.64+-0x14] ;  /* 0xffffec0604107981 */ /* 0x000f68000c1e1900 */
[----:B------:R-:W5:Y:S04]  /*0270*/  LDG.E R17, desc[UR6][R2.64+-0x14] ;  /* 0xffffec0602117981 */ /* 0x000f68000c1e1900 */
[----:B------:R-:W5:Y:S04]  /*0280*/  LDG.E R22, desc[UR6][R4.64+-0x10] ;  /* 0xfffff00604167981 */ /* 0x000f68000c1e1900 */
[----:B------:R-:W5:Y:S04]  /*0290*/  LDG.E R23, desc[UR6][R2.64+-0x10] ;  /* 0xfffff00602177981 */ /* 0x000f68000c1e1900 */
[----:B------:R-:W5:Y:S04]  /*02a0*/  LDG.E R20, desc[UR6][R4.64+-0xc] ;  /* 0xfffff40604147981 */ /* 0x000f68000c1e1900 */
[----:B------:R-:W5:Y:S04]  /*02b0*/  LDG.E R21, desc[UR6][R2.64+-0xc] ;  /* 0xfffff40602157981 */ /* 0x000f68000c1e1900 */
[----:B------:R-:W5:Y:S01]  /*02c0*/  LDG.E R19, desc[UR6][R2.64+-0x8] ;  /* 0xfffff80602137981 */ /* 0x000f62000c1e1900 */
[----:B--2---:R-:W-:-:S03]  /*02d0*/  FFMA R13, R13, R18, R12 ;  /* 0x000000120d0d7223 */ /* 0x004fc6000000000c */
[----:B------:R-:W2:Y:S04]  /*02e0*/  LDG.E R18, desc[UR6][R4.64+-0x8] ;  /* 0xfffff80604127981 */ /* 0x000ea8000c1e1900 */
[----:B------:R-:W2:Y:S01]  /*02f0*/  LDG.E R12, desc[UR6][R4.64+-0x4] ;  /* 0xfffffc06040c7981 */ /* 0x000ea2000c1e1900 */
[----:B---3--:R-:W-:-:S03]  /*0300*/  FFMA R25, R26, R25, R13 ;  /* 0x000000191a197223 */ /* 0x008fc6000000000d */
[----:B------:R-:W3:Y:S01]  /*0310*/  LDG.E R13, desc[UR6][R2.64+-0x4] ;  /* 0xfffffc06020d7981 */ /* 0x000ee2000c1e1900 */
[----:B----4-:R-:W-:-:S03]  /*0320*/  FFMA R25, R14, R15, R25 ;  /* 0x0000000f0e197223 */ /* 0x010fc60000000019 */
[----:B------:R-:W4:Y:S04]  /*0330*/  LDG.E R14, desc[UR6][R4.64] ;  /* 0x00000006040e7981 */ /* 0x000f28000c1e1900 */
[----:B------:R-:W4:Y:S01]  /*0340*/  LDG.E R15, desc[UR6][R2.64] ;  /* 0x00000006020f7981 */ /* 0x000f22000c1e1900 */
[----:B-----5:R-:W-:-:S03]  /*0350*/  FFMA R25, R16, R17, R25 ;  /* 0x0000001110197223 */ /* 0x020fc60000000019 */
[----:B------:R-:W5:Y:S04]  /*0360*/  LDG.E R16, desc[UR6][R4.64+0x4] ;  /* 0x0000040604107981 */ /* 0x000f68000c1e1900 */
[----:B------:R-:W5:Y:S01]  /*0370*/  LDG.E R17, desc[UR6][R2.64+0x4] ;  /* 0x0000040602117981 */ /* 0x000f62000c1e1900 */
[----:B------:R-:W-:-:S03]  /*0380*/  FFMA R25, R22, R23, R25 ;  /* 0x0000001716197223 */ /* 0x000fc60000000019 */
[----:B------:R-:W5:Y:S04]  /*0390*/  LDG.E R23, desc[UR6][R4.64+0x8] ;  /* 0x0000080604177981 */ /* 0x000f68000c1e1900 */
[----:B------:R-:W5:Y:S01]  /*03a0*/  LDG.E R22, desc[UR6][R2.64+0x8] ;  /* 0x0000080602167981 */ /* 0x000f62000c1e1900 */
[----:B------:R-:W-:-:S03]  /*03b0*/  FFMA R25, R20, R21, R25 ;  /* 0x0000001514197223 */ /* 0x000fc60000000019 */
[----:B------:R-:W5:Y:S04]  /*03c0*/  LDG.E R20, desc[UR6][R4.64+0xc] ;  /* 0x00000c0604147981 */ /* 0x000f68000c1e1900 */
[----:B------:R-:W5:Y:S01]  /*03d0*/  LDG.E R21, desc[UR6][R2.64+0xc] ;  /* 0x00000c0602157981 */ /* 0x000f62000c1e1900 */
[----:B--2---:R-:W-:-:S03]  /*03e0*/  FFMA R25, R18, R19, R25 ;  /* 0x0000001312197223 */ /* 0x004fc60000000019 */
[----:B------:R-:W2:Y:S04]  /*03f0*/  LDG.E R18, desc[UR6][R4.64+0x10] ;  /* 0x0000100604127981 */ /* 0x000ea8000c1e1900 */
[----:B------:R-:W2:Y:S01]  /*0400*/  LDG.E R19, desc[UR6][R2.64+0x10] ;  /* 0x0000100602137981 */ /* 0x000ea2000c1e1900 */
[----:B---3--:R-:W-:-:S03]  /*0410*/  FFMA R25, R12, R13, R25 ;  /* 0x0000000d0c197223 */ /* 0x008fc60000000019 */
[----:B------:R-:W3:Y:S04]  /*0420*/  LDG.E R12, desc[UR6][R4.64+0x14] ;  /* 0x00001406040c7981 */ /* 0x000ee8000c1e1900 */
[----:B------:R-:W3:Y:S01]  /*0430*/  LDG.E R13, desc[UR6][R2.64+0x14] ;  /* 0x00001406020d7981 */ /* 0x000ee2000c1e1900 */
[----:B----4-:R-:W-:-:S03]  /*0440*/  FFMA R25, R14, R15, R25 ;  /* 0x0000000f0e197223 */ /* 0x010fc60000000019 */
[----:B------:R-:W4:Y:S04]  /*0450*/  LDG.E R15, desc[UR6][R4.64+0x18] ;  /* 0x00001806040f7981 */ /* 0x000f28000c1e1900 */
[----:B------:R-:W4:Y:S01]  /*0460*/  LDG.E R14, desc[UR6][R2.64+0x18] ;  /* 0x00001806020e7981 */ /* 0x000f22000c1e1900 */
[----:B-----5:R-:W-:-:S03]  /*0470*/  FFMA R26, R16, R17, R25 ;  /* 0x00000011101a7223 */ /* 0x020fc60000000019 */
[----:B------:R-:W5:Y:S04]  /*0480*/  LDG.E R16, desc[UR6][R4.64+0x1c] ;  /* 0x00001c0604107981 */ /* 0x000f68000c1e1900 */
[----:B------:R0:W5:Y:S01]  /*0490*/  LDG.E R17, desc[UR6][R2.64+0x1c] ;  /* 0x00001c0602117981 */ /* 0x000162000c1e1900 */
[----:B------:R-:W-:Y:S02]  /*04a0*/  VIADD R10, R10, 0x10 ;  /* 0x000000100a0a7836 */ /* 0x000fe40000000000 */
[----:B------:R-:W-:-:S03]  /*04b0*/  FFMA R23, R23, R22, R26 ;  /* 0x0000001617177223 */ /* 0x000fc6000000001a */
[----:B------:R-:W-:Y:S01]  /*04c0*/  ISETP.NE.AND P1, PT, R10, RZ, PT ;  /* 0x000000ff0a00720c */ /* 0x000fe20003f25270 */
[----:B------:R-:W-:Y:S01]  /*04d0*/  FFMA R21, R20, R21, R23 ;  /* 0x0000001514157223 */ /* 0x000fe20000000017 */
[----:B0-----:R-:W-:-:S05]  /*04e0*/  IADD3 R2, P3, PT, R2, 0x40, RZ ;  /* 0x0000004002027810 */ /* 0x001fca0007f7e0ff */
[----:B------:R-:W-:Y:S02]  /*04f0*/  IMAD.X R3, RZ, RZ, R3, P3 ;  /* 0x000000ffff037224 */ /* 0x000fe400018e0603 */
[----:B--2---:R-:W-:-:S04]  /*0500*/  FFMA R19, R18, R19, R21 ;  /* 0x0000001312137223 */ /* 0x004fc80000000015 */
[----:B---3--:R-:W-:Y:S01]  /*0510*/  FFMA R12, R12, R13, R19 ;  /* 0x0000000d0c0c7223 */ /* 0x008fe20000000013 */
[----:B------:R-:W-:-:S03]  /*0520*/  IADD3 R13, P2, PT, R4, 0x40, RZ ;  /* 0x00000040040d7810 */ /* 0x000fc60007f5e0ff */
[----:B----4-:R-:W-:Y:S01]  /*0530*/  FFMA R15, R15, R14, R12 ;  /* 0x0000000e0f0f7223 */ /* 0x010fe2000000000c */
[----:B------:R-:W-:-:S03]  /*0540*/  IADD3.X R14, PT, PT, RZ, R5, RZ, P2, !PT ;  /* 0x00000005ff0e7210 */ /* 0x000fc600017fe4ff */
[----:B-----5:R-:W-:Y:S01]  /*0550*/  FFMA R12, R16, R17, R15 ;  /* 0x00000011100c7223 */ /* 0x020fe2000000000f */
[----:B------:R-:W-:Y:S06]  /*0560*/  @P1 BRA `(.L_x_2) ;  /* 0xfffffffc001c1947 */ /* 0x000fec000383ffff */
.L_x_1:
[----:B------:R-:W-:Y:S05]  /*0570*/  @!P0 BRA `(.L_x_0) ;  /* 0x00000004008c8947 */ /* 0x000fea0003800000 */
[----:B------:R-:W-:Y:S02]  /*0580*/  ISETP.GE.U32.AND P1, PT, R24, 0x8, PT ;  /* 0x000000081800780c */ /* 0x000fe40003f26070 */
[----:B------:R-:W-:-:S04]  /*0590*/  LOP3.LUT R23, R9, 0x7, RZ, 0xc0, !PT ;  /* 0x0000000709177812 */ /* 0x000fc800078ec0ff */
[----:B------:R-:W-:-:S07]  /*05a0*/  ISETP.NE.AND P0, PT, R23, RZ, PT ;  /* 0x000000ff1700720c */ /* 0x000fce0003f05270 */
[----:B------:R-:W-:Y:S06]  /*05b0*/  @!P1 BRA `(.L_x_3) ;  /* 0x00000000009c9947 */ /* 0x000fec0003800000 */
[----:B------:R-:W0:Y:S01]  /*05c0*/  LDC.64 R4, c[0x0][0x390] ;  /* 0x0000e400ff047b82 */ /* 0x000e220000000a00 */
[CC--:B------:R-:W-:Y:S02]  /*05d0*/  IADD3 R3, P1, PT, R6.reuse, R11.reuse, RZ ;  /* 0x0000000b06037210 */ /* 0x0c0fe40007f3e0ff */
[-C--:B------:R-:W-:Y:S02]  /*05e0*/  IADD3 R17, PT, PT, R6, R11.reuse, RZ ;  /* 0x0000000b06117210 */ /* 0x080fe40007ffe0ff */
[CC--:B------:R-:W-:Y:S01]  /*05f0*/  IADD3 R25, PT, PT, R8.reuse, R11.reuse, RZ ;  /* 0x0000000b08197210 */ /* 0x0c0fe20007ffe0ff */
[----:B------:R-:W-:Y:S01]  /*0600*/  IMAD.X R18, RZ, RZ, RZ, P1 ;  /* 0x000000ffff127224 */ /* 0x000fe200008e06ff */
[----:B------:R-:W-:Y:S01]  /*0610*/  IADD3 R10, P2, PT, R8, R11, RZ ;  /* 0x0000000b080a7210 */ /* 0x000fe20007f5e0ff */
[----:B------:R-:W1:Y:S03]  /*0620*/  LDC.64 R14, c[0x0][0x390] ;  /* 0x0000e400ff0e7b82 */ /* 0x000e660000000a00 */
[----:B------:R-:W-:-:S02]  /*0630*/  IADD3.X R13, PT, PT, RZ, RZ, RZ, P2, !PT ;  /* 0x000000ffff0d7210 */ /* 0x000fc400017fe4ff */
[CC--:B0-----:R-:W-:Y:S02]  /*0640*/  LEA R2, P1, R3.reuse, R4.reuse, 0x2 ;  /* 0x0000000403027211 */ /* 0x0c1fe400078210ff */
[C---:B------:R-:W-:Y:S02]  /*0650*/  LEA R4, P2, R10.reuse, R4, 0x2 ;  /* 0x000000040a047211 */ /* 0x040fe400078410ff */
[-C--:B------:R-:W-:Y:S02]  /*0660*/  LEA.HI.X R3, R3, R5.reuse, R18, 0x2, P1 ;  /* 0x0000000503037211 */ /* 0x080fe400008f1412 */
[----:B------:R-:W-:Y:S01]  /*0670*/  LEA.HI.X R5, R10, R5, R13, 0x2, P2 ;  /* 0x000000050a057211 */ /* 0x000fe200010f140d */
[--C-:B-1----:R-:W-:Y:S02]  /*0680*/  IMAD.WIDE.U32 R16, R17, 0x4, R14.reuse ;  /* 0x0000000411107825 */ /* 0x102fe400078e000e */
[----:B------:R-:W2:Y:S02]  /*0690*/  LDG.E R26, desc[UR6][R2.64+0x4] ;  /* 0x00000406021a7981 */ /* 0x000ea4000c1e1900 */
[----:B------:R-:W-:-:S02]  /*06a0*/  IMAD.WIDE.U32 R24, R25, 0x4, R14 ;  /* 0x0000000419187825 */ /* 0x000fc400078e000e */
        /* <DEDUP_REMOVED lines=14> */
[----:B------:R-:W5:Y:S01]  /*0790*/  LDG.E R27, desc[UR6][R4.64+0x1c] ;  /* 0x00001c06041b7981 */ /* 0x000f62000c1e1900 */
[----:B------:R-:W-:Y:S01]  /*07a0*/  IADD3 R11, PT, PT, R11, 0x8, RZ ;  /* 0x000000080b0b7810 */ /* 0x000fe20007ffe0ff */
[----:B---3--:R-:W-:-:S04]  /*07b0*/  FFMA R17, R17, R24, R12 ;  /* 0x0000001811117223 */ /* 0x008fc8000000000c */
[----:B--2---:R-:W-:-:S04]  /*07c0*/  FFMA R26, R26, R28, R17 ;  /* 0x0000001c1a1a7223 */ /* 0x004fc80000000011 */
[----:B----4-:R-:W-:-:S04]  /*07d0*/  FFMA R22, R21, R22, R26 ;  /* 0x0000001615167223 */ /* 0x010fc8000000001a */
[----:B-----5:R-:W-:-:S04]  /*07e0*/  FFMA R20, R19, R20, R22 ;  /* 0x0000001413147223 */ /* 0x020fc80000000016 */
[----:B------:R-:W-:-:S04]  /*07f0*/  FFMA R18, R15, R18, R20 ;  /* 0x000000120f127223 */ /* 0x000fc80000000014 */
[----:B------:R-:W-:-:S04]  /*0800*/  FFMA R13, R13, R14, R18 ;  /* 0x0000000e0d0d7223 */ /* 0x000fc80000000012 */
[----:B------:R-:W-:-:S04]  /*0810*/  FFMA R13, R10, R25, R13 ;  /* 0x000000190a0d7223 */ /* 0x000fc8000000000d */
[----:B------:R-:W-:-:S07]  /*0820*/  FFMA R12, R16, R27, R13 ;  /* 0x0000001b100c7223 */ /* 0x000fce000000000d */
.L_x_3:
[----:B------:R-:W-:Y:S05]  /*0830*/  @!P0 BRA `(.L_x_0) ;  /* 0x0000000000dc8947 */ /* 0x000fea0003800000 */
[----:B------:R-:W-:Y:S02]  /*0840*/  ISETP.GE.U32.AND P1, PT, R23, 0x4, PT ;  /* 0x000000041700780c */ /* 0x000fe40003f26070 */
[----:B------:R-:W-:-:S04]  /*0850*/  LOP3.LUT R9, R9, 0x3, RZ, 0xc0, !PT ;  /* 0x0000000309097812 */ /* 0x000fc800078ec0ff */
[----:B------:R-:W-:-:S07]  /*0860*/  ISETP.NE.AND P0, PT, R9, RZ, PT ;  /* 0x000000ff0900720c */ /* 0x000fce0003f05270 */
[----:B------:R-:W-:Y:S06]  /*0870*/  @!P1 BRA `(.L_x_4) ;  /* 0x00000000006c9947 */ /* 0x000fec0003800000 */
[----:B------:R-:W0:Y:S01]  /*0880*/  LDC.64 R14, c[0x0][0x390] ;  /* 0x0000e400ff0e7b82 */ /* 0x000e220000000a00 */
[CC--:B------:R-:W-:Y:S01]  /*0890*/  IADD3 R10, P1, PT, R6.reuse, R11.reuse, RZ ;  /* 0x0000000b060a7210 */ /* 0x0c0fe20007f3e0ff */
[----:B------:R-:W-:Y:S01]  /*08a0*/  IMAD.IADD R17, R6, 0x1, R11 ;  /* 0x0000000106117824 */ /* 0x000fe200078e020b */
[CC--:B------:R-:W-:Y:S02]  /*08b0*/  IADD3 R18, P2, PT, R8.reuse, R11.reuse, RZ ;  /* 0x0000000b08127210 */ /* 0x0c0fe40007f5e0ff */
[----:B------:R-:W-:Y:S02]  /*08c0*/  IADD3 R5, PT, PT, R8, R11, RZ ;  /* 0x0000000b08057210 */ /* 0x000fe40007ffe0ff */
[----:B------:R-:W-:Y:S01]  /*08d0*/  IADD3.X R13, PT, PT, RZ, RZ, RZ, P1, !PT ;  /* 0x000000ffff0d7210 */ /* 0x000fe20000ffe4ff */
[----:B------:R-:W1:Y:S01]  /*08e0*/  LDC.64 R2, c[0x0][0x390] ;  /* 0x0000e400ff027b82 */ /* 0x000e620000000a00 */
[----:B------:R-:W-:Y:S02]  /*08f0*/  IMAD.X R19, RZ, RZ, RZ, P2 ;  /* 0x000000ffff137224 */ /* 0x000fe400010e06ff */
[----:B0-----:R-:W-:-:S04]  /*0900*/  IMAD.WIDE.U32 R16, R17, 0x4, R14 ;  /* 0x0000000411107825 */ /* 0x001fc800078e000e */
[----:B------:R-:W-:Y:S02]  /*0910*/  IMAD.WIDE.U32 R14, R5, 0x4, R14 ;  /* 0x00000004050e7825 */ /* 0x000fe400078e000e */
[----:B------:R-:W2:Y:S01]  /*0920*/  LDG.E R17, desc[UR6][R16.64] ;  /* 0x0000000610117981 */ /* 0x000ea2000c1e1900 */
[-C--:B-1----:R-:W-:Y:S02]  /*0930*/  LEA R4, P1, R10, R2.reuse, 0x2 ;  /* 0x000000020a047211 */ /* 0x082fe400078210ff */
[----:B------:R-:W-:Y:S01]  /*0940*/  LEA R2, P2, R18, R2, 0x2 ;  /* 0x0000000212027211 */ /* 0x000fe200078410ff */
[----:B------:R-:W2:Y:S01]  /*0950*/  LDG.E R14, desc[UR6][R14.64] ;  /* 0x000000060e0e7981 */ /* 0x000ea2000c1e1900 */
[-C--:B------:R-:W-:Y:S02]  /*0960*/  LEA.HI.X R5, R10, R3.reuse, R13, 0x2, P1 ;  /* 0x000000030a057211 */ /* 0x080fe400008f140d */
[----:B------:R-:W-:-:S03]  /*0970*/  LEA.HI.X R3, R18, R3, R19, 0x2, P2 ;  /* 0x0000000312037211 */ /* 0x000fc600010f1413 */
[----:B------:R-:W3:Y:S04]  /*0980*/  LDG.E R13, desc[UR6][R4.64+0x4] ;  /* 0x00000406040d7981 */ /* 0x000ee8000c1e1900 */
[----:B------:R-:W3:Y:S04]  /*0990*/  LDG.E R10, desc[UR6][R2.64+0x4] ;  /* 0x00000406020a7981 */ /* 0x000ee8000c1e1900 */
[----:B------:R-:W4:Y:S04]  /*09a0*/  LDG.E R19, desc[UR6][R4.64+0x8] ;  /* 0x0000080604137981 */ /* 0x000f28000c1e1900 */
[----:B------:R-:W4:Y:S04]  /*09b0*/  LDG.E R18, desc[UR6][R2.64+0x8] ;  /* 0x0000080602127981 */ /* 0x000f28000c1e1900 */
[----:B------:R-:W5:Y:S04]  /*09c0*/  LDG.E R21, desc[UR6][R4.64+0xc] ;  /* 0x00000c0604157981 */ /* 0x000f68000c1e1900 */
[----:B------:R-:W5:Y:S01]  /*09d0*/  LDG.E R20, desc[UR6][R2.64+0xc] ;  /* 0x00000c0602147981 */ /* 0x000f62000c1e1900 */
[----:B------:R-:W-:Y:S01]  /*09e0*/  IADD3 R11, PT, PT, R11, 0x4, RZ ;  /* 0x000000040b0b7810 */ /* 0x000fe20007ffe0ff */
[----:B--2---:R-:W-:-:S04]  /*09f0*/  FFMA R12, R17, R14, R12 ;  /* 0x0000000e110c7223 */ /* 0x004fc8000000000c */
[----:B---3--:R-:W-:-:S04]  /*0a00*/  FFMA R10, R13, R10, R12 ;  /* 0x0000000a0d0a7223 */ /* 0x008fc8000000000c */
[----:B----4-:R-:W-:-:S04]  /*0a10*/  FFMA R10, R19, R18, R10 ;  /* 0x00000012130a7223 */ /* 0x010fc8000000000a */
[----:B-----5:R-:W-:-:S07]  /*0a20*/  FFMA R12, R21, R20, R10 ;  /* 0x00000014150c7223 */ /* 0x020fce000000000a */
.L_x_4:
[----:B------:R-:W-:Y:S05]  /*0a30*/  @!P0 BRA `(.L_x_0) ;  /* 0x00000000005c8947 */ /* 0x000fea0003800000 */
[----:B------:R-:W0:Y:S01]  /*0a40*/  LDC.64 R4, c[0x0][0x390] ;  /* 0x0000e400ff047b82 */ /* 0x000e220000000a00 */
[----:B------:R-:W-:Y:S01]  /*0a50*/  IADD3 R3, PT, PT, R8, R11, RZ ;  /* 0x0000000b08037210 */ /* 0x000fe20007ffe0ff */
[----:B------:R-:W-:Y:S01]  /*0a60*/  IMAD.IADD R11, R6, 0x1, R11 ;  /* 0x00000001060b7824 */ /* 0x000fe200078e020b */
[----:B------:R-:W-:-:S03]  /*0a70*/  IADD3 R9, PT, PT, -R9, RZ, RZ ;  /* 0x000000ff09097210 */ /* 0x000fc60007ffe1ff */
[----:B0-----:R-:W-:-:S04]  /*0a80*/  IMAD.WIDE.U32 R2, R3, 0x4, R4 ;  /* 0x0000000403027825 */ /* 0x001fc800078e0004 */
[----:B------:R-:W-:Y:S01]  /*0a90*/  IMAD.WIDE.U32 R4, R11, 0x4, R4 ;  /* 0x000000040b047825 */ /* 0x000fe200078e0004 */
[----:B------:R-:W-:Y:S02]  /*0aa0*/  MOV R6, R2 ;  /* 0x0000000200067202 */ /* 0x000fe40000000f00 */
[----:B------:R-:W-:Y:S01]  /*0ab0*/  MOV R13, R3 ;  /* 0x00000003000d7202 */ /* 0x000fe20000000f00 */
[----:B------:R-:W-:Y:S01]  /*0ac0*/  IMAD.MOV.U32 R2, RZ, RZ, R4 ;  /* 0x000000ffff027224 */ /* 0x000fe200078e0004 */
[----:B------:R-:W-:-:S07]  /*0ad0*/  MOV R11, R5 ;  /* 0x00000005000b7202 */ /* 0x000fce0000000f00 */
.L_x_5:
[----:B------:R-:W-:Y:S01]  /*0ae0*/  IMAD.MOV.U32 R3, RZ, RZ, R11 ;  /* 0x000000ffff037224 */ /* 0x000fe200078e000b */
[----:B------:R-:W-:Y:S02]  /*0af0*/  MOV R4, R6 ;  /* 0x0000000600047202 */ /* 0x000fe40000000f00 */
[----:B------:R-:W-:-:S03]  /*0b00*/  MOV R5, R13 ;  /* 0x0000000d00057202 */ /* 0x000fc60000000f00 */
[----:B------:R0:W2:Y:S04]  /*0b10*/  LDG.E R3, desc[UR6][R2.64] ;  /* 0x0000000602037981 */ /* 0x0000a8000c1e1900 */
[----:B------:R-:W2:Y:S01]  /*0b20*/  LDG.E R4, desc[UR6][R4.64] ;  /* 0x0000000604047981 */ /* 0x000ea2000c1e1900 */
[----:B------:R-:W-:Y:S01]  /*0b30*/  VIADD R9, R9, 0x1 ;  /* 0x0000000109097836 */ /* 0x000fe20000000000 */
[----:B------:R-:W-:-:S04]  /*0b40*/  IADD3 R6, P1, PT, R6, 0x4, RZ ;  /* 0x0000000406067810 */ /* 0x000fc80007f3e0ff */
[----:B------:R-:W-:Y:S02]  /*0b50*/  ISETP.NE.AND P0, PT, R9, RZ, PT ;  /* 0x000000ff0900720c */ /* 0x000fe40003f05270 */
[----:B0-----:R-:W-:Y:S02]  /*0b60*/  IADD3 R2, P2, PT, R2, 0x4, RZ ;  /* 0x0000000402027810 */ /* 0x001fe40007f5e0ff */
[----:B------:R-:W-:Y:S02]  /*0b70*/  IADD3.X R13, PT, PT, RZ, R13, RZ, P1, !PT ;  /* 0x0000000dff0d7210 */ /* 0x000fe40000ffe4ff */
[----:B------:R-:W-:Y:S01]  /*0b80*/  IADD3.X R11, PT, PT, RZ, R11, RZ, P2, !PT ;  /* 0x0000000bff0b7210 */ /* 0x000fe200017fe4ff */
[----:B--2---:R-:W-:-:S06]  /*0b90*/  FFMA R12, R3, R4, R12 ;  /* 0x00000004030c7223 */ /* 0x004fcc000000000c */
[----:B------:R-:W-:Y:S05]  /*0ba0*/  @P0 BRA `(.L_x_5) ;  /* 0xfffffffc00cc0947 */ /* 0x000fea000383ffff */
.L_x_0:
[----:B------:R-:W0:Y:S01]  /*0bb0*/  LDC.64 R2, c[0x0][0x388] ;  /* 0x0000e200ff027b82 */ /* 0x000e220000000a00 */
[----:B------:R-:W-:-:S04]  /*0bc0*/  IMAD R7, R0, R7, UR4 ;  /* 0x0000000400077e24 */ /* 0x000fc8000f8e0207 */
[----:B0-----:R-:W-:-:S05]  /*0bd0*/  IMAD.WIDE.U32 R2, R7, 0x4, R2 ;  /* 0x0000000407027825 */ /* 0x001fca00078e0002 */
[----:B------:R-:W-:Y:S01]  /*0be0*/  STG.E desc[UR6][R2.64], R12 ;  /* 0x0000000c02007986 */ /* 0x000fe2000c101906 */
[----:B------:R-:W-:Y:S05]  /*0bf0*/  EXIT ;  /* 0x000000000000794d */ /* 0x000fea0003800000 */
.L_x_6:
[----:B------:R-:W-:-:S00]  /*0c00*/  BRA `(.L_x_6) ;  /* 0xfffffffc00fc7947 */ /* 0x000fc0000383ffff */
[----:B------:R-:W-:-:S00]  /*0c10*/  NOP ;  /* 0x0000000000007918 */ /* 0x000fc00000000000 */
        /* <DEDUP_REMOVED lines=14> */
.L_x_7:


//--------------------- .nv.shared.reserved.0     --------------------------
	.section	.nv.shared.reserved.0,"aw",@nobits
	.weak		__nv_reservedSMEM_offset_0_alias
	.size		__nv_reservedSMEM_offset_0_alias, 0, 64
	.other		__nv_reservedSMEM_offset_0_alias,@"STO_CUDA_RESERVED_SHARED STV_DEFAULT"
__nv_reservedSMEM_offset_0_alias:
	.zero		0
	.zero		64


//--------------------- .nv.constant0._Z16calculate_resultiiPfS_ --------------------------
	.section	.nv.constant0._Z16calculate_resultiiPfS_,"a",@progbits
	.sectionflags	@""
	.align	4
.nv.constant0._Z16calculate_resultiiPfS_:
	.zero		920


//--------------------- SYMBOLS --------------------------

	.type		.nv.reservedSmem.offset0,@object
	.size		.nv.reservedSmem.offset0,0x4
